	.headerflags	@"EF_CUDA_TEXMODE_UNIFIED EF_CUDA_64BIT_ADDRESS EF_CUDA_ACCELERATORS EF_CUDA_SM90 EF_CUDA_VIRTUAL_SM(EF_CUDA_SM90)"
	.elftype	@"ET_EXEC"


//--------------------- .nv.info                  --------------------------
	.section	.nv.info,"",@"SHT_CUDA_INFO"
	.align	4


	//----- nvinfo : EIATTR_REGCOUNT
	.align		4
        /*0000*/ 	.byte	0x04, 0x2f
        /*0002*/ 	.short	(.L_1 - .L_0)
	.align		4
.L_0:
        /*0004*/ 	.word	index@(triton_poi_fused_max_pool2d_with_indices_21)
        /*0008*/ 	.word	0x0000001e


	//----- nvinfo : EIATTR_MIN_STACK_SIZE
	.align		4
.L_1:
        /*000c*/ 	.byte	0x04, 0x12
        /*000e*/ 	.short	(.L_3 - .L_2)
	.align		4
.L_2:
        /*0010*/ 	.word	index@(triton_poi_fused_max_pool2d_with_indices_21)
        /*0014*/ 	.word	0x00000000


	//----- nvinfo : EIATTR_FRAME_SIZE
	.align		4
.L_3:
        /*0018*/ 	.byte	0x04, 0x11
        /*001a*/ 	.short	(.L_5 - .L_4)
	.align		4
.L_4:
        /*001c*/ 	.word	index@(triton_poi_fused_max_pool2d_with_indices_21)
        /*0020*/ 	.word	0x00000000


	//----- nvinfo : EIATTR_MIN_STACK_SIZE
	.align		4
.L_5:
        /*0024*/ 	.byte	0x04, 0x12
        /*0026*/ 	.short	(.L_7 - .L_6)
	.align		4
.L_6:
        /*0028*/ 	.word	index@(triton_poi_fused_max_pool2d_with_indices_21)
        /*002c*/ 	.word	0x00000000
.L_7:


//--------------------- .nv.info.triton_poi_fused_max_pool2d_with_indices_21 --------------------------
	.section	.nv.info.triton_poi_fused_max_pool2d_with_indices_21,"",@"SHT_CUDA_INFO"
	.sectionflags	@""
	.align	4


	//----- nvinfo : EIATTR_CUDA_API_VERSION
	.align		4
        /*0000*/ 	.byte	0x04, 0x37
        /*0002*/ 	.short	(.L_9 - .L_8)
.L_8:
        /*0004*/ 	.word	0x0000007c


	//----- nvinfo : EIATTR_KPARAM_INFO
	.align		4
.L_9:
        /*0008*/ 	.byte	0x04, 0x17
        /*000a*/ 	.short	(.L_11 - .L_10)
.L_10:
        /*000c*/ 	.word	0x00000000
        /*0010*/ 	.short	0x0003
        /*0012*/ 	.short	0x0018
        /*0014*/ 	.byte	0x00, 0xf0, 0x11, 0x00


	//----- nvinfo : EIATTR_KPARAM_INFO
	.align		4
.L_11:
        /*0018*/ 	.byte	0x04, 0x17
        /*001a*/ 	.short	(.L_13 - .L_12)
.L_12:
        /*001c*/ 	.word	0x00000000
        /*0020*/ 	.short	0x0002
        /*0022*/ 	.short	0x0010
        /*0024*/ 	.byte	0x00, 0xf4, 0x21, 0x00


	//----- nvinfo : EIATTR_KPARAM_INFO
	.align		4
.L_13:
        /*0028*/ 	.byte	0x04, 0x17
        /*002a*/ 	.short	(.L_15 - .L_14)
.L_14:
        /*002c*/ 	.word	0x00000000
        /*0030*/ 	.short	0x0001
        /*0032*/ 	.short	0x0008
        /*0034*/ 	.byte	0x00, 0xf4, 0x21, 0x00


	//----- nvinfo : EIATTR_KPARAM_INFO
	.align		4
.L_15:
        /*0038*/ 	.byte	0x04, 0x17
        /*003a*/ 	.short	(.L_17 - .L_16)
.L_16:
        /*003c*/ 	.word	0x00000000
        /*0040*/ 	.short	0x0000
        /*0042*/ 	.short	0x0000
        /*0044*/ 	.byte	0x00, 0xf4, 0x21, 0x00


	//----- nvinfo : EIATTR_SPARSE_MMA_MASK
	.align		4
.L_17:
        /*0048*/ 	.byte	0x03, 0x50
        /*004a*/ 	.short	0x0000


	//----- nvinfo : EIATTR_MAXREG_COUNT
	.align		4
        /*004c*/ 	.byte	0x03, 0x1b
        /*004e*/ 	.short	0x00ff


	//----- nvinfo : EIATTR_EXIT_INSTR_OFFSETS
	.align		4
        /*0050*/ 	.byte	0x04, 0x1c
        /*0052*/ 	.short	(.L_19 - .L_18)


	//   ....[0]....
.L_18:
        /*0054*/ 	.word	0x00000c60


	//----- nvinfo : EIATTR_REQNTID
	.align		4
.L_19:
        /*0058*/ 	.byte	0x04, 0x10
        /*005a*/ 	.short	(.L_21 - .L_20)
.L_20:
        /*005c*/ 	.word	0x00000080
        /*0060*/ 	.word	0x00000001
        /*0064*/ 	.word	0x00000001


	//----- nvinfo : EIATTR_CBANK_PARAM_SIZE
	.align		4
.L_21:
        /*0068*/ 	.byte	0x03, 0x19
        /*006a*/ 	.short	0x001c


	//----- nvinfo : EIATTR_PARAM_CBANK
	.align		4
        /*006c*/ 	.byte	0x04, 0x0a
        /*006e*/ 	.short	(.L_23 - .L_22)
	.align		4
.L_22:
        /*0070*/ 	.word	index@(.nv.constant0.triton_poi_fused_max_pool2d_with_indices_21)
        /*0074*/ 	.short	0x0210
        /*0076*/ 	.short	0x001c


	//----- nvinfo : EIATTR_SW_WAR
	.align		4
.L_23:
        /*0078*/ 	.byte	0x04, 0x36
        /*007a*/ 	.short	(.L_25 - .L_24)
.L_24:
        /*007c*/ 	.word	0x00000008
.L_25:


//--------------------- .nv.callgraph             --------------------------
	.section	.nv.callgraph,"",@"SHT_CUDA_CALLGRAPH"
	.align	4
	.sectionentsize	8
	.align		4
        /*0000*/ 	.word	0x00000000
	.align		4
        /*0004*/ 	.word	0xffffffff
	.align		4
        /*0008*/ 	.word	0x00000000
	.align		4
        /*000c*/ 	.word	0xfffffffe
	.align		4
        /*0010*/ 	.word	0x00000000
	.align		4
        /*0014*/ 	.word	0xfffffffd
	.align		4
        /*0018*/ 	.word	0x00000000
	.align		4
        /*001c*/ 	.word	0xfffffffc


//--------------------- .text.triton_poi_fused_max_pool2d_with_indices_21 --------------------------
	.section	.text.triton_poi_fused_max_pool2d_with_indices_21,"ax",@progbits
	.align	128
        .global         triton_poi_fused_max_pool2d_with_indices_21
        .type           triton_poi_fused_max_pool2d_with_indices_21,@function
        .size           triton_poi_fused_max_pool2d_with_indices_21,(.L_x_1 - triton_poi_fused_max_pool2d_with_indices_21)
        .other          triton_poi_fused_max_pool2d_with_indices_21,@"STO_CUDA_ENTRY STV_DEFAULT"
triton_poi_fused_max_pool2d_with_indices_21:
.text.triton_poi_fused_max_pool2d_with_indices_21:
[----:B------:R-:W-:Y:S01]  /*0000*/  LDC R1, c[0x0][0x28] ;  /* 0x00000a00ff017b82 */ /* 0x000fe20000000800 */
[----:B------:R-:W1:Y:S07]  /*0010*/  S2R R0, SR_TID.X ;  /* 0x0000000000007919 */ /* 0x000e6e0000002100 */
[----:B------:R-:W2:Y:S01]  /*0020*/  LDC.64 R22, c[0x0][0x210] ;  /* 0x00008400ff167b82 */ /* 0x000ea20000000a00 */
[----:B------:R-:W-:Y:S01]  /*0030*/  ULDC.64 UR4, c[0x0][0x208] ;  /* 0x0000820000047ab9 */ /* 0x000fe20000000a00 */
[----:B------:R-:W-:Y:S01]  /*0040*/  ULDC.64 UR6, c[0x0][0x220] ;  /* 0x0000880000067ab9 */ /* 0x000fe20000000a00 */
[----:B------:R-:W3:Y:S01]  /*0050*/  S2R R5, SR_CTAID.X ;  /* 0x0000000000057919 */ /* 0x000ee20000002500 */
[----:B-1----:R-:W-:Y:S01]  /*0060*/  IMAD.SHL.U32 R0, R0, 0x2, RZ ;  /* 0x0000000200007824 */ /* 0x002fe200078e00ff */
[----:B---3--:R-:W-:-:S04]  /*0070*/  SHF.R.S32.HI R2, RZ, 0x17, R5 ;  /* 0x00000017ff027819 */ /* 0x008fc80000011405 */
[----:B------:R-:W-:Y:S02]  /*0080*/  LOP3.LUT R0, R0, 0xfe, RZ, 0xc0, !PT ;  /* 0x000000fe00007812 */ /* 0x000fe400078ec0ff */
[----:B------:R-:W-:-:S03]  /*0090*/  SGXT R2, R2, 0x1 ;  /* 0x000000010202781a */ /* 0x000fc60000000200 */
[----:B------:R-:W-:-:S05]  /*00a0*/  IMAD R3, R5, 0x100, R0 ;  /* 0x0000010005037824 */ /* 0x000fca00078e0200 */
[----:B------:R-:W-:Y:S02]  /*00b0*/  SHF.R.S32.HI R0, RZ, 0x1f, R3 ;  /* 0x0000001fff007819 */ /* 0x000fe40000011403 */
[-C--:B------:R-:W-:Y:S02]  /*00c0*/  LEA.HI R4, R2, R3.reuse, RZ, 0xa ;  /* 0x0000000302047211 */ /* 0x080fe400078f50ff */
[----:B------:R-:W-:-:S03]  /*00d0*/  LEA.HI R0, R0, R3, RZ, 0x8 ;  /* 0x0000000300007211 */ /* 0x000fc600078f40ff */
[----:B------:R-:W-:Y:S01]  /*00e0*/  IMAD.SHL.U32 R5, R4, 0x10, RZ ;  /* 0x0000001004057824 */ /* 0x000fe200078e00ff */
[----:B------:R-:W-:Y:S02]  /*00f0*/  SHF.R.S32.HI R2, RZ, 0x8, R0 ;  /* 0x00000008ff027819 */ /* 0x000fe40000011400 */
[----:B------:R-:W-:Y:S02]  /*0100*/  LOP3.LUT R0, R0, 0xffffff00, RZ, 0xc0, !PT ;  /* 0xffffff0000007812 */ /* 0x000fe400078ec0ff */
[----:B------:R-:W-:Y:S02]  /*0110*/  LEA.HI R4, R2, R2, RZ, 0x2 ;  /* 0x0000000202047211 */ /* 0x000fe400078f10ff */
[----:B------:R-:W-:Y:S02]  /*0120*/  LOP3.LUT R6, R5, 0xffffc000, RZ, 0xc0, !PT ;  /* 0xffffc00005067812 */ /* 0x000fe400078ec0ff */
[----:B------:R-:W-:Y:S02]  /*0130*/  LOP3.LUT R5, R4, 0x3ffffc, RZ, 0xc0, !PT ;  /* 0x003ffffc04057812 */ /* 0x000fe400078ec0ff */
[----:B------:R-:W-:-:S03]  /*0140*/  IADD3 R7, R6, R3, -R0 ;  /* 0x0000000306077210 */ /* 0x000fc60007ffe800 */
[----:B------:R-:W-:-:S04]  /*0150*/  IMAD.IADD R2, R2, 0x1, -R5 ;  /* 0x0000000102027824 */ /* 0x000fc800078e0a05 */
[----:B------:R-:W-:-:S04]  /*0160*/  IMAD R2, R2, 0x400, R7 ;  /* 0x0000040002027824 */ /* 0x000fc800078e0207 */
[C---:B------:R-:W-:Y:S02]  /*0170*/  VIADD R11, R2.reuse, 0x100 ;  /* 0x00000100020b7836 */ /* 0x040fe40000000000 */
[----:B--2---:R-:W-:-:S04]  /*0180*/  IMAD.WIDE R8, R2, 0x4, R22 ;  /* 0x0000000402087825 */ /* 0x004fc800078e0216 */
[--C-:B------:R-:W-:Y:S02]  /*0190*/  IMAD.WIDE R10, R11, 0x4, R22.reuse ;  /* 0x000000040b0a7825 */ /* 0x100fe400078e0216 */
[----:B------:R-:W2:Y:S04]  /*01a0*/  LDG.E.64 R8, desc[UR4][R8.64] ;  /* 0x0000000408087981 */ /* 0x000ea8000c1e1b00 */
[----:B------:R-:W2:Y:S01]  /*01b0*/  LDG.E.64 R10, desc[UR4][R10.64] ;  /* 0x000000040a0a7981 */ /* 0x000ea2000c1e1b00 */
[C---:B------:R-:W-:Y:S02]  /*01c0*/  VIADD R7, R2.reuse, 0x200 ;  /* 0x0000020002077836 */ /* 0x040fe40000000000 */
[----:B------:R-:W-:Y:S02]  /*01d0*/  VIADD R5, R2, 0x300 ;  /* 0x0000030002057836 */ /* 0x000fe40000000000 */
[----:B------:R-:W-:-:S06]  /*01e0*/  IMAD.WIDE R6, R7, 0x4, R22 ;  /* 0x0000000407067825 */ /* 0x000fcc00078e0216 */
[----:B------:R-:W3:Y:S01]  /*01f0*/  LDG.E.64 R6, desc[UR4][R6.64] ;  /* 0x0000000406067981 */ /* 0x000ee2000c1e1b00 */
[----:B------:R-:W-:-:S06]  /*0200*/  IMAD.WIDE R4, R5, 0x4, R22 ;  /* 0x0000000405047825 */ /* 0x000fcc00078e0216 */
[----:B------:R-:W4:Y:S01]  /*0210*/  LDG.E.64 R4, desc[UR4][R4.64] ;  /* 0x0000000404047981 */ /* 0x000f22000c1e1b00 */
[----:B------:R-:W-:-:S04]  /*0220*/  VIADD R25, R2, 0x1000 ;  /* 0x0000100002197836 */ /* 0x000fc80000000000 */
[----:B------:R-:W-:-:S06]  /*0230*/  IMAD.WIDE R24, R25, 0x4, R22 ;  /* 0x0000000419187825 */ /* 0x000fcc00078e0216 */
[----:B------:R-:W5:Y:S01]  /*0240*/  LDG.E.64 R24, desc[UR4][R24.64] ;  /* 0x0000000418187981 */ /* 0x000f62000c1e1b00 */
[----:B------:R-:W-:-:S04]  /*0250*/  VIADD R21, R2, 0x1100 ;  /* 0x0000110002157836 */ /* 0x000fc80000000000 */
[----:B------:R-:W-:-:S06]  /*0260*/  IMAD.WIDE R20, R21, 0x4, R22 ;  /* 0x0000000415147825 */ /* 0x000fcc00078e0216 */
[----:B------:R-:W5:Y:S01]  /*0270*/  LDG.E.64 R20, desc[UR4][R20.64] ;  /* 0x0000000414147981 */ /* 0x000f62000c1e1b00 */
[----:B------:R-:W-:-:S04]  /*0280*/  VIADD R19, R2, 0x1200 ;  /* 0x0000120002137836 */ /* 0x000fc80000000000 */
[----:B------:R-:W-:-:S06]  /*0290*/  IMAD.WIDE R18, R19, 0x4, R22 ;  /* 0x0000000413127825 */ /* 0x000fcc00078e0216 */
[----:B------:R-:W5:Y:S01]  /*02a0*/  LDG.E.64 R18, desc[UR4][R18.64] ;  /* 0x0000000412127981 */ /* 0x000f62000c1e1b00 */
[C---:B------:R-:W-:Y:S02]  /*02b0*/  VIADD R17, R2.reuse, 0x1300 ;  /* 0x0000130002117836 */ /* 0x040fe40000000000 */
[----:B------:R-:W-:Y:S02]  /*02c0*/  VIADD R15, R2, 0x2000 ;  /* 0x00002000020f7836 */ /* 0x000fe40000000000 */
[----:B------:R-:W-:-:S06]  /*02d0*/  IMAD.WIDE R16, R17, 0x4, R22 ;  /* 0x0000000411107825 */ /* 0x000fcc00078e0216 */
[----:B------:R-:W5:Y:S01]  /*02e0*/  LDG.E.64 R16, desc[UR4][R16.64] ;  /* 0x0000000410107981 */ /* 0x000f62000c1e1b00 */
[----:B------:R-:W-:-:S06]  /*02f0*/  IMAD.WIDE R14, R15, 0x4, R22 ;  /* 0x000000040f0e7825 */ /* 0x000fcc00078e0216 */
[----:B------:R-:W5:Y:S01]  /*0300*/  LDG.E.64 R14, desc[UR4][R14.64] ;  /* 0x000000040e0e7981 */ /* 0x000f62000c1e1b00 */
[----:B------:R-:W-:-:S04]  /*0310*/  VIADD R13, R2, 0x2100 ;  /* 0x00002100020d7836 */ /* 0x000fc80000000000 */
[----:B------:R-:W-:-:S06]  /*0320*/  IMAD.WIDE R12, R13, 0x4, R22 ;  /* 0x000000040d0c7825 */ /* 0x000fcc00078e0216 */
[----:B------:R-:W5:Y:S01]  /*0330*/  LDG.E.64 R12, desc[UR4][R12.64] ;  /* 0x000000040c0c7981 */ /* 0x000f62000c1e1b00 */
[----:B------:R-:W-:Y:S01]  /*0340*/  VIADD R27, R2, 0x3200 ;  /* 0x00003200021b7836 */ /* 0x000fe20000000000 */
[C---:B--2---:R-:W-:Y:S02]  /*0350*/  FSETP.GT.AND P1, PT, R10.reuse, R8, PT ;  /* 0x000000080a00720b */ /* 0x044fe40003f24000 */
[----:B------:R-:W-:Y:S02]  /*0360*/  FSETP.GT.AND P3, PT, R11, R9, PT ;  /* 0x000000090b00720b */ /* 0x000fe40003f64000 */
[----:B------:R-:W-:Y:S02]  /*0370*/  FSETP.NAN.AND P0, PT, R10, R10, PT ;  /* 0x0000000a0a00720b */ /* 0x000fe40003f08000 */
[----:B---3--:R-:W-:-:S07]  /*0380*/  FSETP.NAN.AND P6, PT, R6, R6, PT ;  /* 0x000000060600720b */ /* 0x008fce0003fc8000 */
[----:B------:R-:W-:Y:S02]  /*0390*/  @!P1 SEL R10, R10, R8, P0 ;  /* 0x000000080a0a9207 */ /* 0x000fe40000000000 */
[----:B------:R-:W-:Y:S02]  /*03a0*/  FSETP.NAN.AND P5, PT, R7, R7, PT ;  /* 0x000000070700720b */ /* 0x000fe40003fa8000 */
[----:B------:R-:W-:-:S04]  /*03b0*/  FSETP.NAN.AND P0, PT, R11, R11, PT ;  /* 0x0000000b0b00720b */ /* 0x000fc80003f08000 */
[----:B------:R-:W-:Y:S01]  /*03c0*/  @!P3 SEL R11, R11, R9, P0 ;  /* 0x000000090b0bb207 */ /* 0x000fe20000000000 */
[----:B------:R-:W-:Y:S01]  /*03d0*/  VIADD R9, R2, 0x2200 ;  /* 0x0000220002097836 */ /* 0x000fe20000000000 */
[----:B------:R-:W-:Y:S02]  /*03e0*/  FSETP.GEU.AND P4, PT, R10, R6, PT ;  /* 0x000000060a00720b */ /* 0x000fe40003f8e000 */
[----:B------:R-:W-:Y:S02]  /*03f0*/  FSETP.GEU.AND P0, PT, R11, R7, PT ;  /* 0x000000070b00720b */ /* 0x000fe40003f0e000 */
[----:B----4-:R-:W-:Y:S02]  /*0400*/  FSETP.NAN.AND P2, PT, R4, R4, PT ;  /* 0x000000040400720b */ /* 0x010fe40003f48000 */
[----:B------:R-:W-:Y:S02]  /*0410*/  @!P6 SEL R6, R6, R10, !P4 ;  /* 0x0000000a0606e207 */ /* 0x000fe40006000000 */
[----:B------:R-:W-:Y:S01]  /*0420*/  @!P5 SEL R7, R7, R11, !P0 ;  /* 0x0000000b0707d207 */ /* 0x000fe20004000000 */
[----:B------:R-:W-:Y:S01]  /*0430*/  IMAD.WIDE R10, R9, 0x4, R22 ;  /* 0x00000004090a7825 */ /* 0x000fe200078e0216 */
[----:B------:R-:W-:-:S02]  /*0440*/  FSETP.NAN.AND P6, PT, R5, R5, PT ;  /* 0x000000050500720b */ /* 0x000fc40003fc8000 */
[----:B------:R-:W-:-:S03]  /*0450*/  FSETP.GEU.AND P5, PT, R6, R4, PT ;  /* 0x000000040600720b */ /* 0x000fc60003fae000 */
[----:B------:R-:W2:Y:S01]  /*0460*/  LDG.E.64 R10, desc[UR4][R10.64] ;  /* 0x000000040a0a7981 */ /* 0x000ea2000c1e1b00 */
[----:B------:R-:W-:Y:S01]  /*0470*/  VIADD R9, R2, 0x2300 ;  /* 0x0000230002097836 */ /* 0x000fe20000000000 */
[----:B------:R-:W-:Y:S02]  /*0480*/  @!P2 SEL R4, R4, R6, !P5 ;  /* 0x000000060404a207 */ /* 0x000fe40006800000 */
[----:B------:R-:W-:Y:S01]  /*0490*/  SEL R0, RZ, 0x1, !P1 ;  /* 0x00000001ff007807 */ /* 0x000fe20004800000 */
[----:B------:R-:W-:Y:S01]  /*04a0*/  IMAD.WIDE R8, R9, 0x4, R22 ;  /* 0x0000000409087825 */ /* 0x000fe200078e0216 */
[----:B-----5:R-:W-:Y:S02]  /*04b0*/  FSETP.NAN.AND P2, PT, R25, R25, PT ;  /* 0x000000191900720b */ /* 0x020fe40003f48000 */
[----:B------:R-:W-:Y:S02]  /*04c0*/  FSETP.GEU.AND P1, PT, R7, R5, PT ;  /* 0x000000050700720b */ /* 0x000fe40003f2e000 */
[----:B------:R-:W-:Y:S01]  /*04d0*/  SEL R26, RZ, 0x1, !P3 ;  /* 0x00000001ff1a7807 */ /* 0x000fe20005800000 */
[----:B------:R-:W3:Y:S01]  /*04e0*/  LDG.E.64 R8, desc[UR4][R8.64] ;  /* 0x0000000408087981 */ /* 0x000ee2000c1e1b00 */
[----:B------:R-:W-:Y:S01]  /*04f0*/  @!P6 SEL R5, R5, R7, !P1 ;  /* 0x000000070505e207 */ /* 0x000fe20004800000 */
[----:B------:R-:W-:Y:S01]  /*0500*/  VIADD R7, R2, 0x3000 ;  /* 0x0000300002077836 */ /* 0x000fe20000000000 */
[----:B------:R-:W-:-:S02]  /*0510*/  FSETP.NAN.AND P6, PT, R24, R24, PT ;  /* 0x000000181800720b */ /* 0x000fc40003fc8000 */
[----:B------:R-:W-:Y:S01]  /*0520*/  FSETP.GEU.AND P3, PT, R5, R25, PT ;  /* 0x000000190500720b */ /* 0x000fe20003f6e000 */
[----:B------:R-:W-:Y:S01]  /*0530*/  IMAD.WIDE R6, R7, 0x4, R22 ;  /* 0x0000000407067825 */ /* 0x000fe200078e0216 */
[----:B------:R-:W-:Y:S02]  /*0540*/  SEL R26, R26, 0x2, P0 ;  /* 0x000000021a1a7807 */ /* 0x000fe40000000000 */
[----:B------:R-:W-:Y:S02]  /*0550*/  @!P2 SEL R25, R25, R5, !P3 ;  /* 0x000000051919a207 */ /* 0x000fe40005800000 */
[----:B------:R-:W-:Y:S01]  /*0560*/  FSETP.GEU.AND P2, PT, R4, R24, PT ;  /* 0x000000180400720b */ /* 0x000fe20003f4e000 */
[----:B------:R-:W4:Y:S01]  /*0570*/  LDG.E.64 R6, desc[UR4][R6.64] ;  /* 0x0000000406067981 */ /* 0x000f22000c1e1b00 */
[----:B------:R-:W-:Y:S01]  /*0580*/  FSETP.NAN.AND P0, PT, R20, R20, PT ;  /* 0x000000141400720b */ /* 0x000fe20003f08000 */
[----:B------:R-:W-:Y:S02]  /*0590*/  VIADD R5, R2, 0x3100 ;  /* 0x0000310002057836 */ /* 0x000fe40000000000 */
[----:B------:R-:W-:-:S02]  /*05a0*/  @!P6 SEL R24, R24, R4, !P2 ;  /* 0x000000041818e207 */ /* 0x000fc40005000000 */
[----:B------:R-:W-:Y:S01]  /*05b0*/  FSETP.NAN.AND P6, PT, R21, R21, PT ;  /* 0x000000151500720b */ /* 0x000fe20003fc8000 */
[----:B------:R-:W-:Y:S01]  /*05c0*/  IMAD.WIDE R4, R5, 0x4, R22 ;  /* 0x0000000405047825 */ /* 0x000fe200078e0216 */
[----:B------:R-:W-:Y:S02]  /*05d0*/  SEL R0, R0, 0x2, P4 ;  /* 0x0000000200007807 */ /* 0x000fe40002000000 */
[----:B------:R-:W-:-:S03]  /*05e0*/  FSETP.GEU.AND P4, PT, R24, R20, PT ;  /* 0x000000141800720b */ /* 0x000fc60003f8e000 */
[----:B------:R-:W5:Y:S01]  /*05f0*/  LDG.E.64 R4, desc[UR4][R4.64] ;  /* 0x0000000404047981 */ /* 0x000f62000c1e1b00 */
[----:B------:R-:W-:Y:S02]  /*0600*/  @!P0 SEL R20, R20, R24, !P4 ;  /* 0x0000001814148207 */ /* 0x000fe40006000000 */
[----:B------:R-:W-:-:S04]  /*0610*/  FSETP.GEU.AND P0, PT, R25, R21, PT ;  /* 0x000000151900720b */ /* 0x000fc80003f0e000 */
[----:B------:R-:W-:Y:S01]  /*0620*/  @!P6 SEL R21, R21, R25, !P0 ;  /* 0x000000191515e207 */ /* 0x000fe20004000000 */
[----:B------:R-:W-:-:S04]  /*0630*/  IMAD.WIDE R24, R27, 0x4, R22 ;  /* 0x000000041b187825 */ /* 0x000fc800078e0216 */
[----:B------:R-:W-:Y:S02]  /*0640*/  VIADD R27, R2, 0x3300 ;  /* 0x00003300021b7836 */ /* 0x000fe40000000000 */
[----:B------:R-:W5:Y:S02]  /*0650*/  LDG.E.64 R24, desc[UR4][R24.64] ;  /* 0x0000000418187981 */ /* 0x000f64000c1e1b00 */
[----:B------:R-:W-:-:S06]  /*0660*/  IMAD.WIDE R22, R27, 0x4, R22 ;  /* 0x000000041b167825 */ /* 0x000fcc00078e0216 */
[----:B------:R-:W5:Y:S01]  /*0670*/  LDG.E.64 R22, desc[UR4][R22.64] ;  /* 0x0000000416167981 */ /* 0x000f62000c1e1b00 */
[-C--:B------:R-:W-:Y:S02]  /*0680*/  FSETP.NAN.AND P6, PT, R18, R18.reuse, PT ;  /* 0x000000121200720b */ /* 0x080fe40003fc8000 */
[----:B------:R-:W-:Y:S02]  /*0690*/  SEL R0, R0, 0x3, P5 ;  /* 0x0000000300007807 */ /* 0x000fe40002800000 */
[----:B------:R-:W-:Y:S02]  /*06a0*/  FSETP.NAN.AND P5, PT, R19, R19, PT ;  /* 0x000000131300720b */ /* 0x000fe40003fa8000 */
[----:B------:R-:W-:Y:S02]  /*06b0*/  SEL R26, R26, 0x3, P1 ;  /* 0x000000031a1a7807 */ /* 0x000fe40000800000 */
[----:B------:R-:W-:Y:S02]  /*06c0*/  FSETP.GEU.AND P1, PT, R20, R18, PT ;  /* 0x000000121400720b */ /* 0x000fe40003f2e000 */
[----:B------:R-:W-:-:S02]  /*06d0*/  SEL R26, R26, 0x4, P3 ;  /* 0x000000041a1a7807 */ /* 0x000fc40001800000 */
[----:B------:R-:W-:Y:S02]  /*06e0*/  SEL R0, R0, 0x4, P2 ;  /* 0x0000000400007807 */ /* 0x000fe40001000000 */
[----:B------:R-:W-:Y:S02]  /*06f0*/  @!P6 SEL R18, R18, R20, !P1 ;  /* 0x000000141212e207 */ /* 0x000fe40004800000 */
[----:B------:R-:W-:Y:S02]  /*0700*/  FSETP.NAN.AND P6, PT, R17, R17, PT ;  /* 0x000000111100720b */ /* 0x000fe40003fc8000 */
[----:B------:R-:W-:Y:S02]  /*0710*/  FSETP.GEU.AND P2, PT, R21, R19, PT ;  /* 0x000000131500720b */ /* 0x000fe40003f4e000 */
[----:B------:R-:W-:Y:S02]  /*0720*/  FSETP.NAN.AND P3, PT, R16, R16, PT ;  /* 0x000000101000720b */ /* 0x000fe40003f68000 */
[----:B------:R-:W-:-:S02]  /*0730*/  @!P5 SEL R19, R19, R21, !P2 ;  /* 0x000000151313d207 */ /* 0x000fc40005000000 */
[----:B------:R-:W-:Y:S02]  /*0740*/  SEL R0, R0, 0x5, P4 ;  /* 0x0000000500007807 */ /* 0x000fe40002000000 */
[----:B------:R-:W-:Y:S02]  /*0750*/  FSETP.GEU.AND P5, PT, R19, R17, PT ;  /* 0x000000111300720b */ /* 0x000fe40003fae000 */
[----:B------:R-:W-:Y:S02]  /*0760*/  SEL R26, R26, 0x5, P0 ;  /* 0x000000051a1a7807 */ /* 0x000fe40000000000 */
[----:B------:R-:W-:Y:S02]  /*0770*/  FSETP.NAN.AND P4, PT, R14, R14, PT ;  /* 0x0000000e0e00720b */ /* 0x000fe40003f88000 */
[----:B------:R-:W-:Y:S02]  /*0780*/  FSETP.GEU.AND P0, PT, R18, R16, PT ;  /* 0x000000101200720b */ /* 0x000fe40003f0e000 */
[----:B------:R-:W-:-:S02]  /*0790*/  @!P6 SEL R17, R17, R19, !P5 ;  /* 0x000000131111e207 */ /* 0x000fc40006800000 */
[----:B------:R-:W-:Y:S02]  /*07a0*/  FSETP.NAN.AND P6, PT, R15, R15, PT ;  /* 0x0000000f0f00720b */ /* 0x000fe40003fc8000 */
[----:B------:R-:W-:Y:S02]  /*07b0*/  @!P3 SEL R16, R16, R18, !P0 ;  /* 0x000000121010b207 */ /* 0x000fe40004000000 */
[----:B------:R-:W-:Y:S02]  /*07c0*/  SEL R0, R0, 0x6, P1 ;  /* 0x0000000600007807 */ /* 0x000fe40000800000 */
[----:B------:R-:W-:Y:S02]  /*07d0*/  FSETP.GEU.AND P1, PT, R16, R14, PT ;  /* 0x0000000e1000720b */ /* 0x000fe40003f2e000 */
[----:B------:R-:W-:Y:S02]  /*07e0*/  SEL R26, R26, 0x6, P2 ;  /* 0x000000061a1a7807 */ /* 0x000fe40001000000 */
[----:B------:R-:W-:-:S02]  /*07f0*/  FSETP.NAN.AND P2, PT, R13, R13, PT ;  /* 0x0000000d0d00720b */ /* 0x000fc40003f48000 */
[----:B------:R-:W-:Y:S02]  /*0800*/  @!P4 SEL R14, R14, R16, !P1 ;  /* 0x000000100e0ec207 */ /* 0x000fe40004800000 */
[----:B------:R-:W-:Y:S02]  /*0810*/  FSETP.GEU.AND P3, PT, R17, R15, PT ;  /* 0x0000000f1100720b */ /* 0x000fe40003f6e000 */
[----:B------:R-:W-:Y:S02]  /*0820*/  FSETP.NAN.AND P4, PT, R12, R12, PT ;  /* 0x0000000c0c00720b */ /* 0x000fe40003f88000 */
[----:B------:R-:W-:Y:S02]  /*0830*/  @!P6 SEL R15, R15, R17, !P3 ;  /* 0x000000110f0fe207 */ /* 0x000fe40005800000 */
[----:B------:R-:W-:Y:S02]  /*0840*/  SEL R26, R26, 0x7, P5 ;  /* 0x000000071a1a7807 */ /* 0x000fe40002800000 */
[----:B------:R-:W-:-:S02]  /*0850*/  FSETP.GEU.AND P5, PT, R15, R13, PT ;  /* 0x0000000d0f00720b */ /* 0x000fc40003fae000 */
[----:B------:R-:W-:Y:S02]  /*0860*/  SEL R0, R0, 0x7, P0 ;  /* 0x0000000700007807 */ /* 0x000fe40000000000 */
[----:B------:R-:W-:Y:S02]  /*0870*/  FSETP.GEU.AND P0, PT, R14, R12, PT ;  /* 0x0000000c0e00720b */ /* 0x000fe40003f0e000 */
[----:B------:R-:W-:Y:S02]  /*0880*/  @!P2 SEL R13, R13, R15, !P5 ;  /* 0x0000000f0d0da207 */ /* 0x000fe40006800000 */
[----:B------:R-:W-:Y:S02]  /*0890*/  @!P4 SEL R12, R12, R14, !P0 ;  /* 0x0000000e0c0cc207 */ /* 0x000fe40004000000 */
[----:B------:R-:W-:Y:S02]  /*08a0*/  SEL R0, R0, 0x8, P1 ;  /* 0x0000000800007807 */ /* 0x000fe40000800000 */
[----:B------:R-:W-:-:S02]  /*08b0*/  SEL R26, R26, 0x8, P3 ;  /* 0x000000081a1a7807 */ /* 0x000fc40001800000 */
[----:B------:R-:W-:Y:S02]  /*08c0*/  SEL R0, R0, 0x9, P0 ;  /* 0x0000000900007807 */ /* 0x000fe40000000000 */
[----:B------:R-:W-:Y:S02]  /*08d0*/  SEL R26, R26, 0x9, P5 ;  /* 0x000000091a1a7807 */ /* 0x000fe40002800000 */
[-C--:B--2---:R-:W-:Y:S02]  /*08e0*/  FSETP.NAN.AND P6, PT, R10, R10.reuse, PT ;  /* 0x0000000a0a00720b */ /* 0x084fe40003fc8000 */
[-C--:B------:R-:W-:Y:S02]  /*08f0*/  FSETP.NAN.AND P2, PT, R11, R11.reuse, PT ;  /* 0x0000000b0b00720b */ /* 0x080fe40003f48000 */
[----:B------:R-:W-:Y:S02]  /*0900*/  FSETP.GEU.AND P1, PT, R12, R10, PT ;  /* 0x0000000a0c00720b */ /* 0x000fe40003f2e000 */
[----:B------:R-:W-:-:S02]  /*0910*/  FSETP.GEU.AND P3, PT, R13, R11, PT ;  /* 0x0000000b0d00720b */ /* 0x000fc40003f6e000 */
[----:B---3--:R-:W-:-:S05]  /*0920*/  FSETP.NAN.AND P4, PT, R9, R9, PT ;  /* 0x000000090900720b */ /* 0x008fca0003f88000 */
[----:B------:R-:W-:Y:S02]  /*0930*/  @!P6 SEL R10, R10, R12, !P1 ;  /* 0x0000000c0a0ae207 */ /* 0x000fe40004800000 */
[-C--:B------:R-:W-:Y:S02]  /*0940*/  FSETP.NAN.AND P6, PT, R8, R8.reuse, PT ;  /* 0x000000080800720b */ /* 0x080fe40003fc8000 */
[----:B------:R-:W-:Y:S02]  /*0950*/  @!P2 SEL R11, R11, R13, !P3 ;  /* 0x0000000d0b0ba207 */ /* 0x000fe40005800000 */
[----:B------:R-:W-:Y:S02]  /*0960*/  FSETP.GEU.AND P5, PT, R10, R8, PT ;  /* 0x000000080a00720b */ /* 0x000fe40003fae000 */
[----:B------:R-:W-:Y:S02]  /*0970*/  FSETP.GEU.AND P2, PT, R11, R9, PT ;  /* 0x000000090b00720b */ /* 0x000fe40003f4e000 */
[----:B----4-:R-:W-:-:S02]  /*0980*/  FSETP.NAN.AND P0, PT, R6, R6, PT ;  /* 0x000000060600720b */ /* 0x010fc40003f08000 */
[----:B------:R-:W-:Y:S02]  /*0990*/  @!P4 SEL R9, R9, R11, !P2 ;  /* 0x0000000b0909c207 */ /* 0x000fe40005000000 */
[----:B------:R-:W-:Y:S02]  /*09a0*/  FSETP.NAN.AND P4, PT, R7, R7, PT ;  /* 0x000000070700720b */ /* 0x000fe40003f88000 */
[----:B------:R-:W-:Y:S02]  /*09b0*/  @!P6 SEL R8, R8, R10, !P5 ;  /* 0x0000000a0808e207 */ /* 0x000fe40006800000 */
[----:B------:R-:W-:Y:S02]  /*09c0*/  SEL R0, R0, 0xa, P1 ;  /* 0x0000000a00007807 */ /* 0x000fe40000800000 */
[----:B------:R-:W-:Y:S02]  /*09d0*/  FSETP.GEU.AND P1, PT, R8, R6, PT ;  /* 0x000000060800720b */ /* 0x000fe40003f2e000 */
[----:B------:R-:W-:-:S02]  /*09e0*/  SEL R26, R26, 0xa, P3 ;  /* 0x0000000a1a1a7807 */ /* 0x000fc40001800000 */
[----:B-----5:R-:W-:Y:S02]  /*09f0*/  FSETP.NAN.AND P3, PT, R5, R5, PT ;  /* 0x000000050500720b */ /* 0x020fe40003f68000 */
[----:B------:R-:W-:Y:S02]  /*0a00*/  @!P0 SEL R6, R6, R8, !P1 ;  /* 0x0000000806068207 */ /* 0x000fe40004800000 */
[----:B------:R-:W-:Y:S02]  /*0a10*/  FSETP.GEU.AND P6, PT, R9, R7, PT ;  /* 0x000000070900720b */ /* 0x000fe40003fce000 */
[----:B------:R-:W-:Y:S02]  /*0a20*/  FSETP.NAN.AND P0, PT, R4, R4, PT ;  /* 0x000000040400720b */ /* 0x000fe40003f08000 */
[----:B------:R-:W-:Y:S02]  /*0a30*/  @!P4 SEL R7, R7, R9, !P6 ;  /* 0x000000090707c207 */ /* 0x000fe40007000000 */
[----:B------:R-:W-:-:S02]  /*0a40*/  SEL R26, R26, 0xb, P2 ;  /* 0x0000000b1a1a7807 */ /* 0x000fc40001000000 */
[----:B------:R-:W-:Y:S02]  /*0a50*/  FSETP.GEU.AND P2, PT, R7, R5, PT ;  /* 0x000000050700720b */ /* 0x000fe40003f4e000 */
[----:B------:R-:W-:Y:S02]  /*0a60*/  SEL R0, R0, 0xb, P5 ;  /* 0x0000000b00007807 */ /* 0x000fe40002800000 */
[----:B------:R-:W-:Y:S02]  /*0a70*/  FSETP.NAN.AND P5, PT, R24, R24, PT ;  /* 0x000000181800720b */ /* 0x000fe40003fa8000 */
[----:B------:R-:W-:Y:S02]  /*0a80*/  FSETP.GEU.AND P4, PT, R6, R4, PT ;  /* 0x000000040600720b */ /* 0x000fe40003f8e000 */
[----:B------:R-:W-:Y:S02]  /*0a90*/  @!P3 SEL R5, R5, R7, !P2 ;  /* 0x000000070505b207 */ /* 0x000fe40005000000 */
[----:B------:R-:W-:-:S02]  /*0aa0*/  FSETP.NAN.AND P3, PT, R25, R25, PT ;  /* 0x000000191900720b */ /* 0x000fc40003f68000 */
[----:B------:R-:W-:Y:S02]  /*0ab0*/  @!P0 SEL R4, R4, R6, !P4 ;  /* 0x0000000604048207 */ /* 0x000fe40006000000 */
[----:B------:R-:W1:Y:S01]  /*0ac0*/  LDC.64 R6, c[0x0][0x218] ;  /* 0x00008600ff067b82 */ /* 0x000e620000000a00 */
[----:B------:R-:W-:Y:S02]  /*0ad0*/  SEL R0, R0, 0xc, P1 ;  /* 0x0000000c00007807 */ /* 0x000fe40000800000 */
[----:B------:R-:W-:Y:S02]  /*0ae0*/  FSETP.GEU.AND P0, PT, R4, R24, PT ;  /* 0x000000180400720b */ /* 0x000fe40003f0e000 */
[----:B------:R-:W-:Y:S02]  /*0af0*/  SEL R26, R26, 0xc, P6 ;  /* 0x0000000c1a1a7807 */ /* 0x000fe40003000000 */
[----:B------:R-:W-:Y:S02]  /*0b00*/  FSETP.NAN.AND P1, PT, R22, R22, PT ;  /* 0x000000161600720b */ /* 0x000fe40003f28000 */
[----:B------:R-:W-:-:S02]  /*0b10*/  FSETP.GEU.AND P6, PT, R5, R25, PT ;  /* 0x000000190500720b */ /* 0x000fc40003fce000 */
[----:B------:R-:W-:Y:S02]  /*0b20*/  @!P5 SEL R24, R24, R4, !P0 ;  /* 0x000000041818d207 */ /* 0x000fe40004000000 */
[----:B------:R-:W-:Y:S02]  /*0b30*/  SEL R0, R0, 0xd, P4 ;  /* 0x0000000d00007807 */ /* 0x000fe40002000000 */
[----:B------:R-:W-:Y:S02]  /*0b40*/  FSETP.NAN.AND P4, PT, R23, R23, PT ;  /* 0x000000171700720b */ /* 0x000fe40003f88000 */
[----:B------:R-:W-:Y:S02]  /*0b50*/  SEL R26, R26, 0xd, P2 ;  /* 0x0000000d1a1a7807 */ /* 0x000fe40001000000 */
[----:B------:R-:W-:Y:S02]  /*0b60*/  @!P3 SEL R25, R25, R5, !P6 ;  /* 0x000000051919b207 */ /* 0x000fe40007000000 */
[----:B------:R-:W-:-:S02]  /*0b70*/  SEL R0, R0, 0xe, P0 ;  /* 0x0000000e00007807 */ /* 0x000fc40000000000 */
[----:B------:R-:W-:Y:S02]  /*0b80*/  FSETP.GEU.AND P2, PT, R24, R22, PT ;  /* 0x000000161800720b */ /* 0x000fe40003f4e000 */
[----:B------:R-:W-:Y:S02]  /*0b90*/  SEL R26, R26, 0xe, P6 ;  /* 0x0000000e1a1a7807 */ /* 0x000fe40003000000 */
[----:B------:R-:W-:Y:S02]  /*0ba0*/  FSETP.GEU.AND P0, PT, R25, R23, PT ;  /* 0x000000171900720b */ /* 0x000fe40003f0e000 */
[----:B------:R-:W-:Y:S02]  /*0bb0*/  SEL R0, R0, 0xf, P2 ;  /* 0x0000000f00007807 */ /* 0x000fe40001000000 */
[----:B------:R-:W-:Y:S02]  /*0bc0*/  @!P1 SEL R22, R22, R24, !P2 ;  /* 0x0000001816169207 */ /* 0x000fe40005000000 */
[----:B------:R-:W-:-:S02]  /*0bd0*/  SEL R26, R26, 0xf, P0 ;  /* 0x0000000f1a1a7807 */ /* 0x000fc40000000000 */
[----:B------:R-:W-:Y:S02]  /*0be0*/  LOP3.LUT R9, R0, 0xff, RZ, 0xc0, !PT ;  /* 0x000000ff00097812 */ /* 0x000fe400078ec0ff */
[----:B------:R-:W-:Y:S01]  /*0bf0*/  IADD3 R4, P1, R3, UR6, RZ ;  /* 0x0000000603047c10 */ /* 0x000fe2000ff3e0ff */
[----:B-1----:R-:W-:Y:S01]  /*0c00*/  IMAD.WIDE R6, R3, 0x4, R6 ;  /* 0x0000000403067825 */ /* 0x002fe200078e0206 */
[----:B------:R-:W-:Y:S02]  /*0c10*/  @!P4 SEL R23, R23, R25, !P0 ;  /* 0x000000191717c207 */ /* 0x000fe40004000000 */
[----:B------:R-:W-:Y:S01]  /*0c20*/  LEA.HI.X.SX32 R5, R3, UR7, 0x1, P1 ;  /* 0x0000000703057c11 */ /* 0x000fe200088f0eff */
[----:B------:R-:W-:Y:S02]  /*0c30*/  IMAD R9, R26, 0x100, R9 ;  /* 0x000001001a097824 */ /* 0x000fe400078e0209 */
[----:B------:R-:W-:Y:S04]  /*0c40*/  STG.E.64 desc[UR4][R6.64], R22 ;  /* 0x0000001606007986 */ /* 0x000fe8000c101b04 */
[----:B------:R-:W-:Y:S01]  /*0c50*/  STG.E.U16 desc[UR4][R4.64], R9 ;  /* 0x0000000904007986 */ /* 0x000fe2000c101504 */
[----:B------:R-:W-:Y:S05]  /*0c60*/  EXIT ;  /* 0x000000000000794d */ /* 0x000fea0003800000 */
.L_x_0:
[----:B------:R-:W-:-:S00]  /*0c70*/  BRA `(.L_x_0) ;  /* 0xfffffffc00fc7947 */ /* 0x000fc0000383ffff */
[----:B------:R-:W-:-:S00]  /*0c80*/  NOP ;  /* 0x0000000000007918 */ /* 0x000fc00000000000 */
[----:B------:R-:W-:-:S00]  /*0c90*/  NOP ;  /* 0x0000000000007918 */ /* 0x000fc00000000000 */
[----:B------:R-:W-:-:S00]  /*0ca0*/  NOP ;  /* 0x0000000000007918 */ /* 0x000fc00000000000 */
[----:B------:R-:W-:-:S00]  /*0cb0*/  NOP ;  /* 0x0000000000007918 */ /* 0x000fc00000000000 */
[----:B------:R-:W-:-:S00]  /*0cc0*/  NOP ;  /* 0x0000000000007918 */ /* 0x000fc00000000000 */
[----:B------:R-:W-:-:S00]  /*0cd0*/  NOP ;  /* 0x0000000000007918 */ /* 0x000fc00000000000 */
[----:B------:R-:W-:-:S00]  /*0ce0*/  NOP ;  /* 0x0000000000007918 */ /* 0x000fc00000000000 */
[----:B------:R-:W-:-:S00]  /*0cf0*/  NOP ;  /* 0x0000000000007918 */ /* 0x000fc00000000000 */
.L_x_1:


//--------------------- .nv.constant0.triton_poi_fused_max_pool2d_with_indices_21 --------------------------
	.section	.nv.constant0.triton_poi_fused_max_pool2d_with_indices_21,"a",@progbits
	.sectionflags	@""
	.align	4
.nv.constant0.triton_poi_fused_max_pool2d_with_indices_21:
	.zero		556
